	.headerflags	@"EF_CUDA_TEXMODE_UNIFIED EF_CUDA_64BIT_ADDRESS EF_CUDA_ACCELERATORS EF_CUDA_SM90 EF_CUDA_VIRTUAL_SM(EF_CUDA_SM90)"
	.elftype	@"ET_EXEC"


//--------------------- .nv.info                  --------------------------
	.section	.nv.info,"",@"SHT_CUDA_INFO"
	.align	4


	//----- nvinfo : EIATTR_REGCOUNT
	.align		4
        /*0000*/ 	.byte	0x04, 0x2f
        /*0002*/ 	.short	(.L_3 - .L_2)
	.align		4
.L_2:
        /*0004*/ 	.word	index@(triton_poi_fused__native_batch_norm_legit_no_training_convolution_relu_26)
        /*0008*/ 	.word	0x00000016


	//----- nvinfo : EIATTR_MIN_STACK_SIZE
	.align		4
.L_3:
        /*000c*/ 	.byte	0x04, 0x12
        /*000e*/ 	.short	(.L_5 - .L_4)
	.align		4
.L_4:
        /*0010*/ 	.word	index@(triton_poi_fused__native_batch_norm_legit_no_training_convolution_relu_26)
        /*0014*/ 	.word	0x00000000


	//----- nvinfo : EIATTR_FRAME_SIZE
	.align		4
.L_5:
        /*0018*/ 	.byte	0x04, 0x11
        /*001a*/ 	.short	(.L_7 - .L_6)
	.align		4
.L_6:
        /*001c*/ 	.word	index@(triton_poi_fused__native_batch_norm_legit_no_training_convolution_relu_26)
        /*0020*/ 	.word	0x00000000


	//----- nvinfo : EIATTR_MIN_STACK_SIZE
	.align		4
.L_7:
        /*0024*/ 	.byte	0x04, 0x12
        /*0026*/ 	.short	(.L_9 - .L_8)
	.align		4
.L_8:
        /*0028*/ 	.word	index@(triton_poi_fused__native_batch_norm_legit_no_training_convolution_relu_26)
        /*002c*/ 	.word	0x00000000
.L_9:


//--------------------- .nv.info.triton_poi_fused__native_batch_norm_legit_no_training_convolution_relu_26 --------------------------
	.section	.nv.info.triton_poi_fused__native_batch_norm_legit_no_training_convolution_relu_26,"",@"SHT_CUDA_INFO"
	.sectionflags	@""
	.align	4


	//----- nvinfo : EIATTR_CUDA_API_VERSION
	.align		4
        /*0000*/ 	.byte	0x04, 0x37
        /*0002*/ 	.short	(.L_11 - .L_10)
.L_10:
        /*0004*/ 	.word	0x0000007c


	//----- nvinfo : EIATTR_KPARAM_INFO
	.align		4
.L_11:
        /*0008*/ 	.byte	0x04, 0x17
        /*000a*/ 	.short	(.L_13 - .L_12)
.L_12:
        /*000c*/ 	.word	0x00000000
        /*0010*/ 	.short	0x0007
        /*0012*/ 	.short	0x0038
        /*0014*/ 	.byte	0x00, 0xf0, 0x11, 0x00


	//----- nvinfo : EIATTR_KPARAM_INFO
	.align		4
.L_13:
        /*0018*/ 	.byte	0x04, 0x17
        /*001a*/ 	.short	(.L_15 - .L_14)
.L_14:
        /*001c*/ 	.word	0x00000000
        /*0020*/ 	.short	0x0006
        /*0022*/ 	.short	0x0030
        /*0024*/ 	.byte	0x00, 0xf4, 0x21, 0x00


	//----- nvinfo : EIATTR_KPARAM_INFO
	.align		4
.L_15:
        /*0028*/ 	.byte	0x04, 0x17
        /*002a*/ 	.short	(.L_17 - .L_16)
.L_16:
        /*002c*/ 	.word	0x00000000
        /*0030*/ 	.short	0x0005
        /*0032*/ 	.short	0x0028
        /*0034*/ 	.byte	0x00, 0xf4, 0x21, 0x00


	//----- nvinfo : EIATTR_KPARAM_INFO
	.align		4
.L_17:
        /*0038*/ 	.byte	0x04, 0x17
        /*003a*/ 	.short	(.L_19 - .L_18)
.L_18:
        /*003c*/ 	.word	0x00000000
        /*0040*/ 	.short	0x0004
        /*0042*/ 	.short	0x0020
        /*0044*/ 	.byte	0x00, 0xf4, 0x21, 0x00


	//----- nvinfo : EIATTR_KPARAM_INFO
	.align		4
.L_19:
        /*0048*/ 	.byte	0x04, 0x17
        /*004a*/ 	.short	(.L_21 - .L_20)
.L_20:
        /*004c*/ 	.word	0x00000000
        /*0050*/ 	.short	0x0003
        /*0052*/ 	.short	0x0018
        /*0054*/ 	.byte	0x00, 0xf4, 0x21, 0x00


	//----- nvinfo : EIATTR_KPARAM_INFO
	.align		4
.L_21:
        /*0058*/ 	.byte	0x04, 0x17
        /*005a*/ 	.short	(.L_23 - .L_22)
.L_22:
        /*005c*/ 	.word	0x00000000
        /*0060*/ 	.short	0x0002
        /*0062*/ 	.short	0x0010
        /*0064*/ 	.byte	0x00, 0xf4, 0x21, 0x00


	//----- nvinfo : EIATTR_KPARAM_INFO
	.align		4
.L_23:
        /*0068*/ 	.byte	0x04, 0x17
        /*006a*/ 	.short	(.L_25 - .L_24)
.L_24:
        /*006c*/ 	.word	0x00000000
        /*0070*/ 	.short	0x0001
        /*0072*/ 	.short	0x0008
        /*0074*/ 	.byte	0x00, 0xf4, 0x21, 0x00


	//----- nvinfo : EIATTR_KPARAM_INFO
	.align		4
.L_25:
        /*0078*/ 	.byte	0x04, 0x17
        /*007a*/ 	.short	(.L_27 - .L_26)
.L_26:
        /*007c*/ 	.word	0x00000000
        /*0080*/ 	.short	0x0000
        /*0082*/ 	.short	0x0000
        /*0084*/ 	.byte	0x00, 0xf4, 0x21, 0x00


	//----- nvinfo : EIATTR_SPARSE_MMA_MASK
	.align		4
.L_27:
        /*0088*/ 	.byte	0x03, 0x50
        /*008a*/ 	.short	0x0000


	//----- nvinfo : EIATTR_MAXREG_COUNT
	.align		4
        /*008c*/ 	.byte	0x03, 0x1b
        /*008e*/ 	.short	0x00ff


	//----- nvinfo : EIATTR_EXIT_INSTR_OFFSETS
	.align		4
        /*0090*/ 	.byte	0x04, 0x1c
        /*0092*/ 	.short	(.L_29 - .L_28)


	//   ....[0]....
.L_28:
        /*0094*/ 	.word	0x000003a0


	//----- nvinfo : EIATTR_REQNTID
	.align		4
.L_29:
        /*0098*/ 	.byte	0x04, 0x10
        /*009a*/ 	.short	(.L_31 - .L_30)
.L_30:
        /*009c*/ 	.word	0x00000100
        /*00a0*/ 	.word	0x00000001
        /*00a4*/ 	.word	0x00000001


	//----- nvinfo : EIATTR_CBANK_PARAM_SIZE
	.align		4
.L_31:
        /*00a8*/ 	.byte	0x03, 0x19
        /*00aa*/ 	.short	0x003c


	//----- nvinfo : EIATTR_PARAM_CBANK
	.align		4
        /*00ac*/ 	.byte	0x04, 0x0a
        /*00ae*/ 	.short	(.L_33 - .L_32)
	.align		4
.L_32:
        /*00b0*/ 	.word	index@(.nv.constant0.triton_poi_fused__native_batch_norm_legit_no_training_convolution_relu_26)
        /*00b4*/ 	.short	0x0210
        /*00b6*/ 	.short	0x003c


	//----- nvinfo : EIATTR_SW_WAR
	.align		4
.L_33:
        /*00b8*/ 	.byte	0x04, 0x36
        /*00ba*/ 	.short	(.L_35 - .L_34)
.L_34:
        /*00bc*/ 	.word	0x00000008
.L_35:


//--------------------- .nv.callgraph             --------------------------
	.section	.nv.callgraph,"",@"SHT_CUDA_CALLGRAPH"
	.align	4
	.sectionentsize	8
	.align		4
        /*0000*/ 	.word	0x00000000
	.align		4
        /*0004*/ 	.word	0xffffffff
	.align		4
        /*0008*/ 	.word	0x00000000
	.align		4
        /*000c*/ 	.word	0xfffffffe
	.align		4
        /*0010*/ 	.word	0x00000000
	.align		4
        /*0014*/ 	.word	0xfffffffd
	.align		4
        /*0018*/ 	.word	0x00000000
	.align		4
        /*001c*/ 	.word	0xfffffffc


//--------------------- .nv.constant4             --------------------------
	.section	.nv.constant4,"a",@progbits
	.align	8
	.align		8
.nv.constant4:
        /*0000*/ 	.dword	_$_str
	.align		8
        /*0008*/ 	.dword	_$_str_$_2


//--------------------- .text.triton_poi_fused__native_batch_norm_legit_no_training_convolution_relu_26 --------------------------
	.section	.text.triton_poi_fused__native_batch_norm_legit_no_training_convolution_relu_26,"ax",@progbits
	.align	128
        .global         triton_poi_fused__native_batch_norm_legit_no_training_convolution_relu_26
        .type           triton_poi_fused__native_batch_norm_legit_no_training_convolution_relu_26,@function
        .size           triton_poi_fused__native_batch_norm_legit_no_training_convolution_relu_26,(.L_x_1 - triton_poi_fused__native_batch_norm_legit_no_training_convolution_relu_26)
        .other          triton_poi_fused__native_batch_norm_legit_no_training_convolution_relu_26,@"STO_CUDA_ENTRY STV_DEFAULT"
triton_poi_fused__native_batch_norm_legit_no_training_convolution_relu_26:
.text.triton_poi_fused__native_batch_norm_legit_no_training_convolution_relu_26:
[----:B------:R-:W-:Y:S01]  /*0000*/  LDC R1, c[0x0][0x28] ;  /* 0x00000a00ff017b82 */ /* 0x000fe20000000800 */
[----:B------:R-:W1:Y:S07]  /*0010*/  S2R R0, SR_TID.X ;  /* 0x0000000000007919 */ /* 0x000e6e0000002100 */
[----:B------:R-:W2:Y:S01]  /*0020*/  LDC.64 R14, c[0x0][0x228] ;  /* 0x00008a00ff0e7b82 */ /* 0x000ea20000000a00 */
[----:B------:R-:W-:Y:S01]  /*0030*/  ULDC.64 UR4, c[0x0][0x208] ;  /* 0x0000820000047ab9 */ /* 0x000fe20000000a00 */
[----:B------:R-:W3:Y:S06]  /*0040*/  S2R R3, SR_CTAID.X ;  /* 0x0000000000037919 */ /* 0x000eec0000002500 */
[----:B------:R-:W4:Y:S08]  /*0050*/  LDC.64 R10, c[0x0][0x218] ;  /* 0x00008600ff0a7b82 */ /* 0x000f300000000a00 */
[----:B------:R-:W5:Y:S08]  /*0060*/  LDC.64 R12, c[0x0][0x220] ;  /* 0x00008800ff0c7b82 */ /* 0x000f700000000a00 */
[----:B------:R-:W4:Y:S01]  /*0070*/  LDC.64 R16, c[0x0][0x230] ;  /* 0x00008c00ff107b82 */ /* 0x000f220000000a00 */
[----:B-1----:R-:W-:-:S07]  /*0080*/  SHF.L.U32 R0, R0, 0x1, RZ ;  /* 0x0000000100007819 */ /* 0x002fce00000006ff */
[----:B------:R-:W1:Y:S01]  /*0090*/  LDC.64 R4, c[0x0][0x238] ;  /* 0x00008e00ff047b82 */ /* 0x000e620000000a00 */
[----:B------:R-:W-:-:S04]  /*00a0*/  LOP3.LUT R0, R0, 0x1fe, RZ, 0xc0, !PT ;  /* 0x000001fe00007812 */ /* 0x000fc800078ec0ff */
[----:B---3--:R-:W-:-:S05]  /*00b0*/  LEA R0, R3, R0, 0x9 ;  /* 0x0000000003007211 */ /* 0x008fca00078e48ff */
[----:B------:R-:W-:-:S05]  /*00c0*/  IMAD.HI R2, R0, 0x78787879, RZ ;  /* 0x7878787900027827 */ /* 0x000fca00078e02ff */
[----:B------:R-:W-:-:S04]  /*00d0*/  SHF.R.U32.HI R3, RZ, 0x1f, R2 ;  /* 0x0000001fff037819 */ /* 0x000fc80000011602 */
[----:B------:R-:W-:-:S04]  /*00e0*/  LEA.HI.SX32 R3, R2, R3, 0x15 ;  /* 0x0000000302037211 */ /* 0x000fc800078faaff */
[----:B------:R-:W-:-:S04]  /*00f0*/  LEA.HI R2, R3, R3, RZ, 0x6 ;  /* 0x0000000303027211 */ /* 0x000fc800078f30ff */
[----:B------:R-:W-:-:S04]  /*0100*/  LOP3.LUT R2, R2, 0xffffffc0, RZ, 0xc0, !PT ;  /* 0xffffffc002027812 */ /* 0x000fc800078ec0ff */
[----:B------:R-:W-:Y:S02]  /*0110*/  IADD3 R19, R3, -R2, RZ ;  /* 0x8000000203137210 */ /* 0x000fe40007ffe0ff */
[----:B------:R-:W3:Y:S03]  /*0120*/  LDC.64 R2, c[0x0][0x210] ;  /* 0x00008400ff027b82 */ /* 0x000ee60000000a00 */
[----:B--2---:R-:W-:-:S05]  /*0130*/  IMAD.WIDE R14, R19, 0x4, R14 ;  /* 0x00000004130e7825 */ /* 0x004fca00078e020e */
[----:B------:R2:W2:Y:S01]  /*0140*/  LDG.E.EL R18, desc[UR4][R14.64] ;  /* 0x000000040e127981 */ /* 0x0004a2000c2e1900 */
[----:B----4-:R-:W-:-:S04]  /*0150*/  IMAD.WIDE R10, R19, 0x4, R10 ;  /* 0x00000004130a7825 */ /* 0x010fc800078e020a */
[----:B-----5:R-:W-:Y:S01]  /*0160*/  IMAD.WIDE R12, R19, 0x4, R12 ;  /* 0x00000004130c7825 */ /* 0x020fe200078e020c */
[----:B------:R4:W5:Y:S04]  /*0170*/  LDG.E.EL R8, desc[UR4][R10.64] ;  /* 0x000000040a087981 */ /* 0x000968000c2e1900 */
[----:B------:R-:W5:Y:S01]  /*0180*/  LDG.E.EL R9, desc[UR4][R12.64] ;  /* 0x000000040c097981 */ /* 0x000f62000c2e1900 */
[----:B---3--:R-:W-:-:S05]  /*0190*/  IMAD.WIDE R2, R0, 0x4, R2 ;  /* 0x0000000400027825 */ /* 0x008fca00078e0202 */
[----:B------:R-:W5:Y:S01]  /*01a0*/  LDG.E.64 R6, desc[UR4][R2.64] ;  /* 0x0000000402067981 */ /* 0x000f62000c1e1b00 */
[----:B0-2---:R-:W-:-:S04]  /*01b0*/  IMAD.WIDE R14, R19, 0x4, R16 ;  /* 0x00000004130e7825 */ /* 0x005fc800078e0210 */
[----:B-1----:R-:W-:Y:S02]  /*01c0*/  IMAD.WIDE R16, R19, 0x4, R4 ;  /* 0x0000000413107825 */ /* 0x002fe400078e0204 */
[----:B------:R-:W2:Y:S01]  /*01d0*/  LDG.E.EL R14, desc[UR4][R14.64] ;  /* 0x000000040e0e7981 */ /* 0x000ea2000c2e1900 */
[----:B----4-:R-:W-:Y:S01]  /*01e0*/  HFMA2.MMA R10, -RZ, RZ, 1.625, 0 ;  /* 0x3e800000ff0a7435 */ /* 0x010fe200000001ff */
[----:B------:R-:W0:Y:S02]  /*01f0*/  LDC.64 R4, c[0x0][0x240] ;  /* 0x00009000ff047b82 */ /* 0x000e240000000a00 */
[----:B------:R-:W2:Y:S01]  /*0200*/  LDG.E.EL R17, desc[UR4][R16.64] ;  /* 0x0000000410117981 */ /* 0x000ea2000c2e1900 */
[----:B0-----:R-:W-:-:S04]  /*0210*/  IMAD.WIDE R4, R0, 0x4, R4 ;  /* 0x0000000400047825 */ /* 0x001fc800078e0204 */
[----:B------:R-:W-:-:S04]  /*0220*/  FADD R18, R18, 9.9999997473787516356e-06 ;  /* 0x3727c5ac12127421 */ /* 0x000fc80000000000 */
[----:B------:R-:W0:Y:S02]  /*0230*/  MUFU.SQRT R19, R18 ;  /* 0x0000001200137308 */ /* 0x000e240000002000 */
[C---:B0-----:R-:W-:Y:S02]  /*0240*/  FSETP.GT.AND P0, PT, R19.reuse, 8.50705917302346158658e+37, PT ;  /* 0x7e8000001300780b */ /* 0x041fe40003f04000 */
[----:B------:R-:W-:-:S11]  /*0250*/  FSETP.GEU.AND P1, PT, R19, 1.175494350822287508e-38, PT ;  /* 0x008000001300780b */ /* 0x000fd60003f2e000 */
[----:B------:R-:W-:-:S04]  /*0260*/  @P0 FMUL R19, R19, 0.25 ;  /* 0x3e80000013130820 */ /* 0x000fc80000400000 */
[----:B------:R-:W-:-:S06]  /*0270*/  @!P1 FMUL R19, R19, 16777216 ;  /* 0x4b80000013139820 */ /* 0x000fcc0000400000 */
[----:B------:R-:W0:Y:S01]  /*0280*/  MUFU.RCP R19, R19 ;  /* 0x0000001300137308 */ /* 0x000e220000001000 */
[----:B------:R-:W-:Y:S01]  /*0290*/  FSEL R10, R10, 1, P0 ;  /* 0x3f8000000a0a7808 */ /* 0x000fe20000000000 */
[--C-:B-----5:R-:W-:Y:S01]  /*02a0*/  FADD R6, R6, R8.reuse ;  /* 0x0000000806067221 */ /* 0x120fe20000000000 */
[----:B------:R-:W-:-:S03]  /*02b0*/  FADD R7, R7, R8 ;  /* 0x0000000807077221 */ /* 0x000fc60000000000 */
[----:B------:R-:W-:Y:S01]  /*02c0*/  @!P1 FMUL R10, R10, 16777216 ;  /* 0x4b8000000a0a9820 */ /* 0x000fe20000400000 */
[C---:B------:R-:W-:Y:S01]  /*02d0*/  FADD R8, -R9.reuse, R6 ;  /* 0x0000000609087221 */ /* 0x040fe20000000100 */
[----:B------:R-:W-:Y:S02]  /*02e0*/  FADD R9, -R9, R7 ;  /* 0x0000000709097221 */ /* 0x000fe40000000100 */
[----:B0-----:R-:W-:-:S04]  /*02f0*/  FMUL R10, R19, R10 ;  /* 0x0000000a130a7220 */ /* 0x001fc80000400000 */
[-C--:B------:R-:W-:Y:S01]  /*0300*/  FMUL R8, R8, R10.reuse ;  /* 0x0000000a08087220 */ /* 0x080fe20000400000 */
[----:B------:R-:W-:-:S03]  /*0310*/  FMUL R10, R9, R10 ;  /* 0x0000000a090a7220 */ /* 0x000fc60000400000 */
[C-C-:B--2---:R-:W-:Y:S01]  /*0320*/  FFMA R8, R14.reuse, R8, R17.reuse ;  /* 0x000000080e087223 */ /* 0x144fe20000000011 */
[----:B------:R-:W-:-:S04]  /*0330*/  FFMA R10, R14, R10, R17 ;  /* 0x0000000a0e0a7223 */ /* 0x000fc80000000011 */
[----:B------:R-:W-:Y:S02]  /*0340*/  FSETP.GEU.AND P0, PT, R8, RZ, PT ;  /* 0x000000ff0800720b */ /* 0x000fe40003f0e000 */
[----:B------:R-:W-:Y:S02]  /*0350*/  FSETP.GEU.AND P1, PT, R10, RZ, PT ;  /* 0x000000ff0a00720b */ /* 0x000fe40003f2e000 */
[----:B------:R-:W-:Y:S02]  /*0360*/  FSEL R8, R8, RZ, P0 ;  /* 0x000000ff08087208 */ /* 0x000fe40000000000 */
[----:B------:R-:W-:Y:S01]  /*0370*/  FSEL R9, R10, RZ, P1 ;  /* 0x000000ff0a097208 */ /* 0x000fe20000800000 */
[----:B------:R-:W-:Y:S04]  /*0380*/  STG.E.64 desc[UR4][R2.64], R6 ;  /* 0x0000000602007986 */ /* 0x000fe8000c101b04 */
[----:B------:R-:W-:Y:S01]  /*0390*/  STG.E.64 desc[UR4][R4.64], R8 ;  /* 0x0000000804007986 */ /* 0x000fe2000c101b04 */
[----:B------:R-:W-:Y:S05]  /*03a0*/  EXIT ;  /* 0x000000000000794d */ /* 0x000fea0003800000 */
.L_x_0:
[----:B------:R-:W-:-:S00]  /*03b0*/  BRA `(.L_x_0) ;  /* 0xfffffffc00fc7947 */ /* 0x000fc0000383ffff */
[----:B------:R-:W-:-:S00]  /*03c0*/  NOP ;  /* 0x0000000000007918 */ /* 0x000fc00000000000 */
        /* <DEDUP_REMOVED lines=11> */
.L_x_1:


//--------------------- .nv.global.init           --------------------------
	.section	.nv.global.init,"aw",@progbits
.nv.global.init:
	.type		_$_str,@object
	.size		_$_str,(_$_str_$_2 - _$_str)
_$_str:
        /*0000*/ 	.byte	0x5f, 0x5f, 0x43, 0x55, 0x44, 0x41, 0x5f, 0x46, 0x54, 0x5a, 0x00
	.type		_$_str_$_2,@object
	.size		_$_str_$_2,(.L_1 - _$_str_$_2)
_$_str_$_2:
        /*000b*/ 	.byte	0x5f, 0x5f, 0x43, 0x55, 0x44, 0x41, 0x5f, 0x50, 0x52, 0x45, 0x43, 0x5f, 0x53, 0x51, 0x52, 0x54
        /*001b*/ 	.byte	0x00
.L_1:


//--------------------- .nv.constant0.triton_poi_fused__native_batch_norm_legit_no_training_convolution_relu_26 --------------------------
	.section	.nv.constant0.triton_poi_fused__native_batch_norm_legit_no_training_convolution_relu_26,"a",@progbits
	.sectionflags	@""
	.align	4
.nv.constant0.triton_poi_fused__native_batch_norm_legit_no_training_convolution_relu_26:
	.zero		588
